//
// Generated by NVIDIA NVVM Compiler
//
// Compiler Build ID: CL-36424714
// Cuda compilation tools, release 13.0, V13.0.88
// Based on NVVM 20.0.0
//

.version 9.0
.target sm_100
.address_size 64

	// .globl	_Z6kernelfffPyiPi
.global .align 4 .b8 __cudart_i2opi_f[24] = {65, 144, 67, 60, 153, 149, 98, 219, 192, 221, 52, 245, 209, 87, 39, 252, 41, 21, 68, 78, 110, 131, 249, 162};

.visible .entry _Z6kernelfffPyiPi(
	.param .f32 _Z6kernelfffPyiPi_param_0,
	.param .f32 _Z6kernelfffPyiPi_param_1,
	.param .f32 _Z6kernelfffPyiPi_param_2,
	.param .u64 .ptr .align 1 _Z6kernelfffPyiPi_param_3,
	.param .u32 _Z6kernelfffPyiPi_param_4,
	.param .u64 .ptr .align 1 _Z6kernelfffPyiPi_param_5
)
{
	.local .align 4 .b8 	__local_depot0[28];
	.reg .b64 	%SP;
	.reg .b64 	%SPL;
	.reg .pred 	%p<13>;
	.reg .b32 	%r<48>;
	.reg .b32 	%f<30>;
	.reg .b64 	%rd<36>;
	.reg .b64 	%fd<3>;

	mov.u64 	%SPL, __local_depot0;
	ld.param.f32 	%f28, [_Z6kernelfffPyiPi_param_0];
	ld.param.u64 	%rd11, [_Z6kernelfffPyiPi_param_3];
	ld.param.u32 	%r18, [_Z6kernelfffPyiPi_param_4];
	ld.param.u64 	%rd12, [_Z6kernelfffPyiPi_param_5];
	add.u64 	%rd1, %SPL, 0;
	mov.u32 	%r1, %tid.x;
	setp.ne.s32 	%p1, %r1, 0;
	@%p1 bra 	$L__BB0_2;
	// begin inline asm
	mov.u64 %rd32, %globaltimer;
	// end inline asm
$L__BB0_2:
	setp.lt.s32 	%p2, %r18, 1;
	@%p2 bra 	$L__BB0_13;
	mov.b32 	%r43, 0;
	mov.u64 	%rd16, __cudart_i2opi_f;
$L__BB0_4:
	mul.f32 	%f9, %f28, 0f3F22F983;
	cvt.rni.s32.f32 	%r47, %f9;
	cvt.rn.f32.s32 	%f10, %r47;
	fma.rn.f32 	%f11, %f10, 0fBFC90FDA, %f28;
	fma.rn.f32 	%f12, %f10, 0fB3A22168, %f11;
	fma.rn.f32 	%f29, %f10, 0fA7C234C5, %f12;
	abs.f32 	%f3, %f28;
	setp.ltu.f32 	%p3, %f3, 0f47CE4780;
	@%p3 bra 	$L__BB0_12;
	setp.neu.f32 	%p4, %f3, 0f7F800000;
	@%p4 bra 	$L__BB0_7;
	mov.f32 	%f15, 0f00000000;
	mul.rn.f32 	%f29, %f28, %f15;
	mov.b32 	%r47, 0;
	bra.uni 	$L__BB0_12;
$L__BB0_7:
	mov.b32 	%r4, %f28;
	shl.b32 	%r21, %r4, 8;
	or.b32  	%r5, %r21, -2147483648;
	mov.b64 	%rd35, 0;
	mov.b32 	%r44, 0;
	mov.u64 	%rd33, %rd16;
	mov.u64 	%rd34, %rd1;
$L__BB0_8:
	.pragma "nounroll";
	ld.global.nc.u32 	%r22, [%rd33];
	mad.wide.u32 	%rd18, %r22, %r5, %rd35;
	shr.u64 	%rd35, %rd18, 32;
	st.local.u32 	[%rd34], %rd18;
	add.s32 	%r44, %r44, 1;
	add.s64 	%rd34, %rd34, 4;
	add.s64 	%rd33, %rd33, 4;
	setp.ne.s32 	%p5, %r44, 6;
	@%p5 bra 	$L__BB0_8;
	shr.u32 	%r23, %r4, 23;
	st.local.u32 	[%rd1+24], %rd35;
	and.b32  	%r8, %r23, 31;
	and.b32  	%r24, %r23, 224;
	add.s32 	%r25, %r24, -128;
	shr.u32 	%r26, %r25, 5;
	mul.wide.u32 	%rd19, %r26, 4;
	sub.s64 	%rd10, %rd1, %rd19;
	ld.local.u32 	%r45, [%rd10+24];
	ld.local.u32 	%r46, [%rd10+20];
	setp.eq.s32 	%p6, %r8, 0;
	@%p6 bra 	$L__BB0_11;
	shf.l.wrap.b32 	%r45, %r46, %r45, %r8;
	ld.local.u32 	%r27, [%rd10+16];
	shf.l.wrap.b32 	%r46, %r27, %r46, %r8;
$L__BB0_11:
	shr.u32 	%r28, %r45, 30;
	shf.l.wrap.b32 	%r29, %r46, %r45, 2;
	shl.b32 	%r30, %r46, 2;
	shr.u32 	%r31, %r29, 31;
	add.s32 	%r32, %r31, %r28;
	neg.s32 	%r33, %r32;
	setp.lt.s32 	%p7, %r4, 0;
	selp.b32 	%r47, %r33, %r32, %p7;
	xor.b32  	%r34, %r29, %r4;
	shr.s32 	%r35, %r29, 31;
	xor.b32  	%r36, %r35, %r29;
	xor.b32  	%r37, %r35, %r30;
	cvt.u64.u32 	%rd20, %r36;
	shl.b64 	%rd21, %rd20, 32;
	cvt.u64.u32 	%rd22, %r37;
	or.b64  	%rd23, %rd21, %rd22;
	cvt.rn.f64.s64 	%fd1, %rd23;
	mul.f64 	%fd2, %fd1, 0d3BF921FB54442D19;
	cvt.rn.f32.f64 	%f13, %fd2;
	neg.f32 	%f14, %f13;
	setp.lt.s32 	%p8, %r34, 0;
	selp.f32 	%f29, %f14, %f13, %p8;
$L__BB0_12:
	mul.rn.f32 	%f16, %f29, %f29;
	and.b32  	%r39, %r47, 1;
	setp.eq.b32 	%p9, %r39, 1;
	selp.f32 	%f17, 0f3F800000, %f29, %p9;
	fma.rn.f32 	%f18, %f16, %f17, 0f00000000;
	fma.rn.f32 	%f19, %f16, 0f37CBAC00, 0fBAB607ED;
	selp.f32 	%f20, %f19, 0fB94D4153, %p9;
	selp.f32 	%f21, 0f3D2AAABB, 0f3C0885E4, %p9;
	fma.rn.f32 	%f22, %f20, %f16, %f21;
	selp.f32 	%f23, 0fBEFFFFFF, 0fBE2AAAA8, %p9;
	fma.rn.f32 	%f24, %f22, %f16, %f23;
	fma.rn.f32 	%f25, %f24, %f18, %f17;
	and.b32  	%r40, %r47, 2;
	setp.eq.s32 	%p10, %r40, 0;
	mov.f32 	%f26, 0f00000000;
	sub.f32 	%f27, %f26, %f25;
	selp.f32 	%f28, %f25, %f27, %p10;
	add.s32 	%r43, %r43, 1;
	setp.ne.s32 	%p11, %r43, %r18;
	@%p11 bra 	$L__BB0_4;
$L__BB0_13:
	setp.ne.s32 	%p12, %r1, 0;
	bar.sync 	0;
	@%p12 bra 	$L__BB0_15;
	// begin inline asm
	mov.u64 %rd24, %globaltimer;
	// end inline asm
	sub.s64 	%rd25, %rd24, %rd32;
	mul.hi.u64 	%rd26, %rd25, 4835703278458516699;
	shr.u64 	%rd27, %rd26, 18;
	mov.u32 	%r41, %ctaid.x;
	cvta.to.global.u64 	%rd28, %rd11;
	mul.wide.u32 	%rd29, %r41, 8;
	add.s64 	%rd30, %rd28, %rd29;
	st.global.u64 	[%rd30], %rd27;
$L__BB0_15:
	cvta.to.global.u64 	%rd31, %rd12;
	mov.b32 	%r42, 1;
	st.global.u32 	[%rd31], %r42;
	ret;

}
	// .globl	_Z12kernel_sleepfffPyiPi
.visible .entry _Z12kernel_sleepfffPyiPi(
	.param .f32 _Z12kernel_sleepfffPyiPi_param_0,
	.param .f32 _Z12kernel_sleepfffPyiPi_param_1,
	.param .f32 _Z12kernel_sleepfffPyiPi_param_2,
	.param .u64 .ptr .align 1 _Z12kernel_sleepfffPyiPi_param_3,
	.param .u32 _Z12kernel_sleepfffPyiPi_param_4,
	.param .u64 .ptr .align 1 _Z12kernel_sleepfffPyiPi_param_5
)
{
	.local .align 4 .b8 	__local_depot1[28];
	.reg .b64 	%SP;
	.reg .b64 	%SPL;
	.reg .pred 	%p<15>;
	.reg .b32 	%r<50>;
	.reg .b32 	%f<30>;
	.reg .b64 	%rd<36>;
	.reg .b64 	%fd<3>;

	mov.u64 	%SPL, __local_depot1;
	ld.param.f32 	%f28, [_Z12kernel_sleepfffPyiPi_param_0];
	ld.param.u64 	%rd12, [_Z12kernel_sleepfffPyiPi_param_3];
	ld.param.u32 	%r18, [_Z12kernel_sleepfffPyiPi_param_4];
	ld.param.u64 	%rd13, [_Z12kernel_sleepfffPyiPi_param_5];
	cvta.to.global.u64 	%rd1, %rd13;
	add.u64 	%rd2, %SPL, 0;
	ld.global.u32 	%r19, [%rd1];
	setp.eq.s32 	%p1, %r19, 1;
	@%p1 bra 	$L__BB1_2;
$L__BB1_1:
	mov.b32 	%r20, 1000000;
	// begin inline asm
	nanosleep.u32 %r20;
	// end inline asm
	ld.global.u32 	%r21, [%rd1];
	setp.ne.s32 	%p2, %r21, 1;
	@%p2 bra 	$L__BB1_1;
$L__BB1_2:
	mov.u32 	%r1, %tid.x;
	setp.ne.s32 	%p3, %r1, 0;
	@%p3 bra 	$L__BB1_4;
	// begin inline asm
	mov.u64 %rd32, %globaltimer;
	// end inline asm
$L__BB1_4:
	setp.lt.s32 	%p4, %r18, 1;
	@%p4 bra 	$L__BB1_15;
	mov.b32 	%r45, 0;
	mov.u64 	%rd17, __cudart_i2opi_f;
$L__BB1_6:
	mul.f32 	%f9, %f28, 0f3F22F983;
	cvt.rni.s32.f32 	%r49, %f9;
	cvt.rn.f32.s32 	%f10, %r49;
	fma.rn.f32 	%f11, %f10, 0fBFC90FDA, %f28;
	fma.rn.f32 	%f12, %f10, 0fB3A22168, %f11;
	fma.rn.f32 	%f29, %f10, 0fA7C234C5, %f12;
	abs.f32 	%f3, %f28;
	setp.ltu.f32 	%p5, %f3, 0f47CE4780;
	@%p5 bra 	$L__BB1_14;
	setp.neu.f32 	%p6, %f3, 0f7F800000;
	@%p6 bra 	$L__BB1_9;
	mov.f32 	%f15, 0f00000000;
	mul.rn.f32 	%f29, %f28, %f15;
	mov.b32 	%r49, 0;
	bra.uni 	$L__BB1_14;
$L__BB1_9:
	mov.b32 	%r4, %f28;
	shl.b32 	%r24, %r4, 8;
	or.b32  	%r5, %r24, -2147483648;
	mov.b64 	%rd35, 0;
	mov.b32 	%r46, 0;
	mov.u64 	%rd33, %rd17;
	mov.u64 	%rd34, %rd2;
$L__BB1_10:
	.pragma "nounroll";
	ld.global.nc.u32 	%r25, [%rd33];
	mad.wide.u32 	%rd19, %r25, %r5, %rd35;
	shr.u64 	%rd35, %rd19, 32;
	st.local.u32 	[%rd34], %rd19;
	add.s32 	%r46, %r46, 1;
	add.s64 	%rd34, %rd34, 4;
	add.s64 	%rd33, %rd33, 4;
	setp.ne.s32 	%p7, %r46, 6;
	@%p7 bra 	$L__BB1_10;
	shr.u32 	%r26, %r4, 23;
	st.local.u32 	[%rd2+24], %rd35;
	and.b32  	%r8, %r26, 31;
	and.b32  	%r27, %r26, 224;
	add.s32 	%r28, %r27, -128;
	shr.u32 	%r29, %r28, 5;
	mul.wide.u32 	%rd20, %r29, 4;
	sub.s64 	%rd11, %rd2, %rd20;
	ld.local.u32 	%r47, [%rd11+24];
	ld.local.u32 	%r48, [%rd11+20];
	setp.eq.s32 	%p8, %r8, 0;
	@%p8 bra 	$L__BB1_13;
	shf.l.wrap.b32 	%r47, %r48, %r47, %r8;
	ld.local.u32 	%r30, [%rd11+16];
	shf.l.wrap.b32 	%r48, %r30, %r48, %r8;
$L__BB1_13:
	shr.u32 	%r31, %r47, 30;
	shf.l.wrap.b32 	%r32, %r48, %r47, 2;
	shl.b32 	%r33, %r48, 2;
	shr.u32 	%r34, %r32, 31;
	add.s32 	%r35, %r34, %r31;
	neg.s32 	%r36, %r35;
	setp.lt.s32 	%p9, %r4, 0;
	selp.b32 	%r49, %r36, %r35, %p9;
	xor.b32  	%r37, %r32, %r4;
	shr.s32 	%r38, %r32, 31;
	xor.b32  	%r39, %r38, %r32;
	xor.b32  	%r40, %r38, %r33;
	cvt.u64.u32 	%rd21, %r39;
	shl.b64 	%rd22, %rd21, 32;
	cvt.u64.u32 	%rd23, %r40;
	or.b64  	%rd24, %rd22, %rd23;
	cvt.rn.f64.s64 	%fd1, %rd24;
	mul.f64 	%fd2, %fd1, 0d3BF921FB54442D19;
	cvt.rn.f32.f64 	%f13, %fd2;
	neg.f32 	%f14, %f13;
	setp.lt.s32 	%p10, %r37, 0;
	selp.f32 	%f29, %f14, %f13, %p10;
$L__BB1_14:
	mul.rn.f32 	%f16, %f29, %f29;
	and.b32  	%r42, %r49, 1;
	setp.eq.b32 	%p11, %r42, 1;
	selp.f32 	%f17, 0f3F800000, %f29, %p11;
	fma.rn.f32 	%f18, %f16, %f17, 0f00000000;
	fma.rn.f32 	%f19, %f16, 0f37CBAC00, 0fBAB607ED;
	selp.f32 	%f20, %f19, 0fB94D4153, %p11;
	selp.f32 	%f21, 0f3D2AAABB, 0f3C0885E4, %p11;
	fma.rn.f32 	%f22, %f20, %f16, %f21;
	selp.f32 	%f23, 0fBEFFFFFF, 0fBE2AAAA8, %p11;
	fma.rn.f32 	%f24, %f22, %f16, %f23;
	fma.rn.f32 	%f25, %f24, %f18, %f17;
	and.b32  	%r43, %r49, 2;
	setp.eq.s32 	%p12, %r43, 0;
	mov.f32 	%f26, 0f00000000;
	sub.f32 	%f27, %f26, %f25;
	selp.f32 	%f28, %f25, %f27, %p12;
	add.s32 	%r45, %r45, 1;
	setp.ne.s32 	%p13, %r45, %r18;
	@%p13 bra 	$L__BB1_6;
$L__BB1_15:
	setp.ne.s32 	%p14, %r1, 0;
	bar.sync 	0;
	@%p14 bra 	$L__BB1_17;
	// begin inline asm
	mov.u64 %rd25, %globaltimer;
	// end inline asm
	sub.s64 	%rd26, %rd25, %rd32;
	mul.hi.u64 	%rd27, %rd26, 4835703278458516699;
	shr.u64 	%rd28, %rd27, 18;
	mov.u32 	%r44, %ctaid.x;
	cvta.to.global.u64 	%rd29, %rd12;
	mul.wide.u32 	%rd30, %r44, 8;
	add.s64 	%rd31, %rd29, %rd30;
	st.global.u64 	[%rd31], %rd28;
$L__BB1_17:
	ret;

}


// ===== COMPILED SASS (sm_100) =====

	.target	sm_100

	.elftype	@"ET_EXEC"


//--------------------- .note.nv.tkinfo           --------------------------
	.section	.note.nv.tkinfo,"",@"SHT_NOTE"
	.sectionflags	@"SHF_NOTE_NV_TKINFO"
	.tkinfo
        /*0018*/ 	.word	0x00000002
        /*0030*/ 	.string	""
        /*0030*/ 	.string	"ptxas"
        /*0030*/ 	.string	"Cuda compilation tools, release 13.0, V13.0.88"
        /*0030*/ 	.string	"Build cuda_13.0.r13.0/compiler.36424714_0"
        /*0030*/ 	.string	"-arch sm_100 -m 64 "



//--------------------- .note.nv.cuinfo           --------------------------
	.section	.note.nv.cuinfo,"",@"SHT_NOTE"
	.sectionflags	@"SHF_NOTE_NV_CUINFO"
        /*0018*/ 	.short	0x0002
        /*001a*/ 	.short	0x0064
        /*001c*/ 	.short	0x0082
	.zero		2


//--------------------- .nv.info                  --------------------------
	.section	.nv.info,"",@"SHT_CUDA_INFO"
	.align	4


	//----- nvinfo : EIATTR_REGCOUNT
	.align		4
        /*0000*/ 	.byte	0x04, 0x2f
        /*0002*/ 	.short	(.L_2 - .L_1)
	.align		4
.L_1:
        /*0004*/ 	.word	index@(_Z6kernelfffPyiPi)
        /*0008*/ 	.word	0x00000016


	//----- nvinfo : EIATTR_FRAME_SIZE
	.align		4
.L_2:
        /*000c*/ 	.byte	0x04, 0x11
        /*000e*/ 	.short	(.L_4 - .L_3)
	.align		4
.L_3:
        /*0010*/ 	.word	index@(_Z6kernelfffPyiPi)
        /*0014*/ 	.word	0x00000000


	//----- nvinfo : EIATTR_REGCOUNT
	.align		4
.L_4:
        /*0018*/ 	.byte	0x04, 0x2f
        /*001a*/ 	.short	(.L_6 - .L_5)
	.align		4
.L_5:
        /*001c*/ 	.word	index@(_Z12kernel_sleepfffPyiPi)
        /*0020*/ 	.word	0x00000016


	//----- nvinfo : EIATTR_FRAME_SIZE
	.align		4
.L_6:
        /*0024*/ 	.byte	0x04, 0x11
        /*0026*/ 	.short	(.L_8 - .L_7)
	.align		4
.L_7:
        /*0028*/ 	.word	index@(_Z12kernel_sleepfffPyiPi)
        /*002c*/ 	.word	0x00000000


	//----- nvinfo : EIATTR_MIN_STACK_SIZE
	.align		4
.L_8:
        /*0030*/ 	.byte	0x04, 0x12
        /*0032*/ 	.short	(.L_10 - .L_9)
	.align		4
.L_9:
        /*0034*/ 	.word	index@(_Z12kernel_sleepfffPyiPi)
        /*0038*/ 	.word	0x00000000


	//----- nvinfo : EIATTR_MIN_STACK_SIZE
	.align		4
.L_10:
        /*003c*/ 	.byte	0x04, 0x12
        /*003e*/ 	.short	(.L_12 - .L_11)
	.align		4
.L_11:
        /*0040*/ 	.word	index@(_Z6kernelfffPyiPi)
        /*0044*/ 	.word	0x00000000
.L_12:


//--------------------- .nv.compat                --------------------------
	.section	.nv.compat,"",@"SHT_CUDA_COMPAT_INFO"
	.align	4
        /*0000*/ 	.byte	0x02, 0x09, 0x00, 0x00, 0x02, 0x02, 0x01, 0x00, 0x02, 0x05, 0x05, 0x00, 0x03, 0x07, 0x01, 0x01
        /*0010*/ 	.byte	0x02, 0x03, 0x00, 0x00, 0x02, 0x06, 0x01, 0x00, 0x04, 0x0b, 0x08, 0x00, 0x01, 0x00, 0x00, 0x00
        /*0020*/ 	.byte	0x00, 0x00, 0x00, 0x00


//--------------------- .nv.info._Z12kernel_sleepfffPyiPi --------------------------
	.section	.nv.info._Z12kernel_sleepfffPyiPi,"",@"SHT_CUDA_INFO"
	.sectionflags	@""
	.align	4


	//----- nvinfo : EIATTR_CUDA_API_VERSION
	.align		4
        /*0000*/ 	.byte	0x04, 0x37
        /*0002*/ 	.short	(.L_14 - .L_13)
.L_13:
        /*0004*/ 	.word	0x00000082


	//----- nvinfo : EIATTR_KPARAM_INFO
	.align		4
.L_14:
        /*0008*/ 	.byte	0x04, 0x17
        /*000a*/ 	.short	(.L_16 - .L_15)
.L_15:
        /*000c*/ 	.word	0x00000000
        /*0010*/ 	.short	0x0005
        /*0012*/ 	.short	0x0020
        /*0014*/ 	.byte	0x00, 0xf5, 0x21, 0x00


	//----- nvinfo : EIATTR_KPARAM_INFO
	.align		4
.L_16:
        /*0018*/ 	.byte	0x04, 0x17
        /*001a*/ 	.short	(.L_18 - .L_17)
.L_17:
        /*001c*/ 	.word	0x00000000
        /*0020*/ 	.short	0x0004
        /*0022*/ 	.short	0x0018
        /*0024*/ 	.byte	0x00, 0xf0, 0x11, 0x00


	//----- nvinfo : EIATTR_KPARAM_INFO
	.align		4
.L_18:
        /*0028*/ 	.byte	0x04, 0x17
        /*002a*/ 	.short	(.L_20 - .L_19)
.L_19:
        /*002c*/ 	.word	0x00000000
        /*0030*/ 	.short	0x0003
        /*0032*/ 	.short	0x0010
        /*0034*/ 	.byte	0x00, 0xf5, 0x21, 0x00


	//----- nvinfo : EIATTR_KPARAM_INFO
	.align		4
.L_20:
        /*0038*/ 	.byte	0x04, 0x17
        /*003a*/ 	.short	(.L_22 - .L_21)
.L_21:
        /*003c*/ 	.word	0x00000000
        /*0040*/ 	.short	0x0002
        /*0042*/ 	.short	0x0008
        /*0044*/ 	.byte	0x00, 0xf0, 0x11, 0x00


	//----- nvinfo : EIATTR_KPARAM_INFO
	.align		4
.L_22:
        /*0048*/ 	.byte	0x04, 0x17
        /*004a*/ 	.short	(.L_24 - .L_23)
.L_23:
        /*004c*/ 	.word	0x00000000
        /*0050*/ 	.short	0x0001
        /*0052*/ 	.short	0x0004
        /*0054*/ 	.byte	0x00, 0xf0, 0x11, 0x00


	//----- nvinfo : EIATTR_KPARAM_INFO
	.align		4
.L_24:
        /*0058*/ 	.byte	0x04, 0x17
        /*005a*/ 	.short	(.L_26 - .L_25)
.L_25:
        /*005c*/ 	.word	0x00000000
        /*0060*/ 	.short	0x0000
        /*0062*/ 	.short	0x0000
        /*0064*/ 	.byte	0x00, 0xf0, 0x11, 0x00


	//----- nvinfo : EIATTR_SPARSE_MMA_MASK
	.align		4
.L_26:
        /*0068*/ 	.byte	0x03, 0x50
        /*006a*/ 	.short	0x0000


	//----- nvinfo : EIATTR_MAXREG_COUNT
	.align		4
        /*006c*/ 	.byte	0x03, 0x1b
        /*006e*/ 	.short	0x00ff


	//----- nvinfo : EIATTR_NUM_BARRIERS
	.align		4
        /*0070*/ 	.byte	0x02, 0x4c
        /*0072*/ 	.byte	0x01
	.zero		1


	//----- nvinfo : EIATTR_MERCURY_ISA_VERSION
	.align		4
        /*0074*/ 	.byte	0x03, 0x5f
        /*0076*/ 	.short	0x0101


	//----- nvinfo : EIATTR_VRC_CTA_INIT_COUNT
	.align		4
        /*0078*/ 	.byte	0x02, 0x4a
	.zero		1
	.zero		1


	//----- nvinfo : EIATTR_EXIT_INSTR_OFFSETS
	.align		4
        /*007c*/ 	.byte	0x04, 0x1c
        /*007e*/ 	.short	(.L_28 - .L_27)


	//   ....[0]....
.L_27:
        /*0080*/ 	.word	0x00000900


	//   ....[1]....
        /*0084*/ 	.word	0x00000a10


	//----- nvinfo : EIATTR_CBANK_PARAM_SIZE
	.align		4
.L_28:
        /*0088*/ 	.byte	0x03, 0x19
        /*008a*/ 	.short	0x0028


	//----- nvinfo : EIATTR_PARAM_CBANK
	.align		4
        /*008c*/ 	.byte	0x04, 0x0a
        /*008e*/ 	.short	(.L_30 - .L_29)
	.align		4
.L_29:
        /*0090*/ 	.word	index@(.nv.constant0._Z12kernel_sleepfffPyiPi)
        /*0094*/ 	.short	0x0380
        /*0096*/ 	.short	0x0028


	//----- nvinfo : EIATTR_SW_WAR
	.align		4
.L_30:
        /*0098*/ 	.byte	0x04, 0x36
        /*009a*/ 	.short	(.L_32 - .L_31)
.L_31:
        /*009c*/ 	.word	0x00000008
.L_32:


//--------------------- .nv.info._Z6kernelfffPyiPi --------------------------
	.section	.nv.info._Z6kernelfffPyiPi,"",@"SHT_CUDA_INFO"
	.sectionflags	@""
	.align	4


	//----- nvinfo : EIATTR_CUDA_API_VERSION
	.align		4
        /*0000*/ 	.byte	0x04, 0x37
        /*0002*/ 	.short	(.L_34 - .L_33)
.L_33:
        /*0004*/ 	.word	0x00000082


	//----- nvinfo : EIATTR_KPARAM_INFO
	.align		4
.L_34:
        /*0008*/ 	.byte	0x04, 0x17
        /*000a*/ 	.short	(.L_36 - .L_35)
.L_35:
        /*000c*/ 	.word	0x00000000
        /*0010*/ 	.short	0x0005
        /*0012*/ 	.short	0x0020
        /*0014*/ 	.byte	0x00, 0xf5, 0x21, 0x00


	//----- nvinfo : EIATTR_KPARAM_INFO
	.align		4
.L_36:
        /*0018*/ 	.byte	0x04, 0x17
        /*001a*/ 	.short	(.L_38 - .L_37)
.L_37:
        /*001c*/ 	.word	0x00000000
        /*0020*/ 	.short	0x0004
        /*0022*/ 	.short	0x0018
        /*0024*/ 	.byte	0x00, 0xf0, 0x11, 0x00


	//----- nvinfo : EIATTR_KPARAM_INFO
	.align		4
.L_38:
        /*0028*/ 	.byte	0x04, 0x17
        /*002a*/ 	.short	(.L_40 - .L_39)
.L_39:
        /*002c*/ 	.word	0x00000000
        /*0030*/ 	.short	0x0003
        /*0032*/ 	.short	0x0010
        /*0034*/ 	.byte	0x00, 0xf5, 0x21, 0x00


	//----- nvinfo : EIATTR_KPARAM_INFO
	.align		4
.L_40:
        /*0038*/ 	.byte	0x04, 0x17
        /*003a*/ 	.short	(.L_42 - .L_41)
.L_41:
        /*003c*/ 	.word	0x00000000
        /*0040*/ 	.short	0x0002
        /*0042*/ 	.short	0x0008
        /*0044*/ 	.byte	0x00, 0xf0, 0x11, 0x00


	//----- nvinfo : EIATTR_KPARAM_INFO
	.align		4
.L_42:
        /*0048*/ 	.byte	0x04, 0x17
        /*004a*/ 	.short	(.L_44 - .L_43)
.L_43:
        /*004c*/ 	.word	0x00000000
        /*0050*/ 	.short	0x0001
        /*0052*/ 	.short	0x0004
        /*0054*/ 	.byte	0x00, 0xf0, 0x11, 0x00


	//----- nvinfo : EIATTR_KPARAM_INFO
	.align		4
.L_44:
        /*0058*/ 	.byte	0x04, 0x17
        /*005a*/ 	.short	(.L_46 - .L_45)
.L_45:
        /*005c*/ 	.word	0x00000000
        /*0060*/ 	.short	0x0000
        /*0062*/ 	.short	0x0000
        /*0064*/ 	.byte	0x00, 0xf0, 0x11, 0x00


	//----- nvinfo : EIATTR_SPARSE_MMA_MASK
	.align		4
.L_46:
        /*0068*/ 	.byte	0x03, 0x50
        /*006a*/ 	.short	0x0000


	//----- nvinfo : EIATTR_MAXREG_COUNT
	.align		4
        /*006c*/ 	.byte	0x03, 0x1b
        /*006e*/ 	.short	0x00ff


	//----- nvinfo : EIATTR_NUM_BARRIERS
	.align		4
        /*0070*/ 	.byte	0x02, 0x4c
        /*0072*/ 	.byte	0x01
	.zero		1


	//----- nvinfo : EIATTR_MERCURY_ISA_VERSION
	.align		4
        /*0074*/ 	.byte	0x03, 0x5f
        /*0076*/ 	.short	0x0101


	//----- nvinfo : EIATTR_VRC_CTA_INIT_COUNT
	.align		4
        /*0078*/ 	.byte	0x02, 0x4a
	.zero		1
	.zero		1


	//----- nvinfo : EIATTR_EXIT_INSTR_OFFSETS
	.align		4
        /*007c*/ 	.byte	0x04, 0x1c
        /*007e*/ 	.short	(.L_48 - .L_47)


	//   ....[0]....
.L_47:
        /*0080*/ 	.word	0x000009d0


	//----- nvinfo : EIATTR_CRS_STACK_SIZE
	.align		4
.L_48:
        /*0084*/ 	.byte	0x04, 0x1e
        /*0086*/ 	.short	(.L_50 - .L_49)
.L_49:
        /*0088*/ 	.word	0x00000000


	//----- nvinfo : EIATTR_CBANK_PARAM_SIZE
	.align		4
.L_50:
        /*008c*/ 	.byte	0x03, 0x19
        /*008e*/ 	.short	0x0028


	//----- nvinfo : EIATTR_PARAM_CBANK
	.align		4
        /*0090*/ 	.byte	0x04, 0x0a
        /*0092*/ 	.short	(.L_52 - .L_51)
	.align		4
.L_51:
        /*0094*/ 	.word	index@(.nv.constant0._Z6kernelfffPyiPi)
        /*0098*/ 	.short	0x0380
        /*009a*/ 	.short	0x0028


	//----- nvinfo : EIATTR_SW_WAR
	.align		4
.L_52:
        /*009c*/ 	.byte	0x04, 0x36
        /*009e*/ 	.short	(.L_54 - .L_53)
.L_53:
        /*00a0*/ 	.word	0x00000008
.L_54:


//--------------------- .nv.callgraph             --------------------------
	.section	.nv.callgraph,"",@"SHT_CUDA_CALLGRAPH"
	.align	4
	.sectionentsize	8
	.align		4
        /*0000*/ 	.word	0x00000000
	.align		4
        /*0004*/ 	.word	0xffffffff
	.align		4
        /*0008*/ 	.word	0x00000000
	.align		4
        /*000c*/ 	.word	0xfffffffe
	.align		4
        /*0010*/ 	.word	0x00000000
	.align		4
        /*0014*/ 	.word	0xfffffffd
	.align		4
        /*0018*/ 	.word	0x00000000
	.align		4
        /*001c*/ 	.word	0xfffffffc


//--------------------- .nv.constant4             --------------------------
	.section	.nv.constant4,"a",@progbits
	.align	8
	.align		8
.nv.constant4:
        /*0000*/ 	.dword	__cudart_i2opi_f


//--------------------- .text._Z12kernel_sleepfffPyiPi --------------------------
	.section	.text._Z12kernel_sleepfffPyiPi,"ax",@progbits
	.align	128
        .global         _Z12kernel_sleepfffPyiPi
        .type           _Z12kernel_sleepfffPyiPi,@function
        .size           _Z12kernel_sleepfffPyiPi,(.L_x_16 - _Z12kernel_sleepfffPyiPi)
        .other          _Z12kernel_sleepfffPyiPi,@"STO_CUDA_ENTRY STV_DEFAULT"
_Z12kernel_sleepfffPyiPi:
.text._Z12kernel_sleepfffPyiPi:
[----:B------:R-:W-:Y:S08]  /*0000*/  LDC R1, c[0x0][0x37c] ;  /* 0x0000df00ff017b82 */ /* 0x000ff00000000800 */
[----:B------:R-:W0:Y:S01]  /*0010*/  LDC.64 R2, c[0x0][0x3a0] ;  /* 0x0000e800ff027b82 */ /* 0x000e220000000a00 */
[----:B------:R-:W0:Y:S02]  /*0020*/  LDCU.64 UR6, c[0x0][0x358] ;  /* 0x00006b00ff0677ac */ /* 0x000e240008000a00 */
[----:B0-----:R-:W2:Y:S01]  /*0030*/  LDG.E R0, desc[UR6][R2.64] ;  /* 0x0000000602007981 */ /* 0x001ea2000c1e1900 */
[----:B------:R-:W0:Y:S01]  /*0040*/  LDCU UR4, c[0x0][0x380] ;  /* 0x00007000ff0477ac */ /* 0x000e220008000800 */
[----:B------:R-:W1:Y:S02]  /*0050*/  S2R R4, SR_TID.X ;  /* 0x0000000000047919 */ /* 0x000e640000002100 */
[----:B-1----:R-:W-:-:S02]  /*0060*/  ISETP.NE.AND P1, PT, R4, RZ, PT ;  /* 0x000000ff0400720c */ /* 0x002fc40003f25270 */
[----:B--2---:R-:W-:Y:S01]  /*0070*/  ISETP.NE.AND P0, PT, R0, 0x1, PT ;  /* 0x000000010000780c */ /* 0x004fe20003f05270 */
[----:B0-----:R-:W-:-:S12]  /*0080*/  IMAD.U32 R0, RZ, RZ, UR4 ;  /* 0x00000004ff007e24 */ /* 0x001fd8000f8e00ff */
[----:B------:R-:W-:Y:S05]  /*0090*/  @!P0 BRA `(.L_x_0) ;  /* 0x0000000000108947 */ /* 0x000fea0003800000 */
.L_x_1:
[----:B------:R-:W-:Y:S05]  /*00a0*/  NANOSLEEP 0xf4240 ;  /* 0x000f42400000795d */ /* 0x000fea0003800000 */
[----:B------:R-:W2:Y:S02]  /*00b0*/  LDG.E R5, desc[UR6][R2.64] ;  /* 0x0000000602057981 */ /* 0x000ea4000c1e1900 */
[----:B--2---:R-:W-:-:S13]  /*00c0*/  ISETP.NE.AND P0, PT, R5, 0x1, PT ;  /* 0x000000010500780c */ /* 0x004fda0003f05270 */
[----:B------:R-:W-:Y:S05]  /*00d0*/  @P0 BRA `(.L_x_1) ;  /* 0xfffffffc00f00947 */ /* 0x000fea000383ffff */
.L_x_0:
[----:B------:R-:W-:Y:S01]  /*00e0*/  @!P1 CS2R R2, SR_GLOBALTIMERLO ;  /* 0x0000000000029805 */ /* 0x000fe20000015200 */
[----:B------:R-:W0:Y:S02]  /*00f0*/  LDCU UR4, c[0x0][0x398] ;  /* 0x00007300ff0477ac */ /* 0x000e240008000800 */
[----:B0-----:R-:W-:-:S09]  /*0100*/  UISETP.GE.AND UP0, UPT, UR4, 0x1, UPT ;  /* 0x000000010400788c */ /* 0x001fd2000bf06270 */
[----:B------:R-:W-:Y:S05]  /*0110*/  BRA.U !UP0, `(.L_x_2) ;  /* 0x0000000508f07547 */ /* 0x000fea000b800000 */
[----:B------:R-:W-:-:S05]  /*0120*/  UMOV UR4, URZ ;  /* 0x000000ff00047c82 */ /* 0x000fca0008000000 */
.L_x_6:
[C---:B------:R-:W-:Y:S01]  /*0130*/  FMUL R6, R0.reuse, 0.63661974668502807617 ;  /* 0x3f22f98300067820 */ /* 0x040fe20000400000 */
[----:B------:R-:W-:-:S03]  /*0140*/  FSETP.GE.AND P0, PT, |R0|, 105615, PT ;  /* 0x47ce47800000780b */ /* 0x000fc60003f06200 */
[----:B------:R-:W0:Y:S02]  /*0150*/  F2I.NTZ R10, R6 ;  /* 0x00000006000a7305 */ /* 0x000e240000203100 */
[----:B0-----:R-:W-:-:S05]  /*0160*/  I2FP.F32.S32 R7, R10 ;  /* 0x0000000a00077245 */ /* 0x001fca0000201400 */
[----:B------:R-:W-:-:S04]  /*0170*/  FFMA R8, R7, -1.5707962512969970703, R0 ;  /* 0xbfc90fda07087823 */ /* 0x000fc80000000000 */
[----:B------:R-:W-:-:S04]  /*0180*/  FFMA R8, R7, -7.5497894158615963534e-08, R8 ;  /* 0xb3a2216807087823 */ /* 0x000fc80000000008 */
[----:B------:R-:W-:Y:S01]  /*0190*/  FFMA R8, R7, -5.3903029534742383927e-15, R8 ;  /* 0xa7c234c507087823 */ /* 0x000fe20000000008 */
[----:B------:R-:W-:Y:S06]  /*01a0*/  @!P0 BRA `(.L_x_3) ;  /* 0x0000000400788947 */ /* 0x000fec0003800000 */
[----:B------:R-:W-:-:S13]  /*01b0*/  FSETP.NEU.AND P0, PT, |R0|, +INF , PT ;  /* 0x7f8000000000780b */ /* 0x000fda0003f0d200 */
[----:B------:R-:W-:Y:S01]  /*01c0*/  @!P0 FMUL R8, RZ, R0 ;  /* 0x00000000ff088220 */ /* 0x000fe20000400000 */
[----:B------:R-:W-:Y:S01]  /*01d0*/  @!P0 IMAD.MOV.U32 R10, RZ, RZ, RZ ;  /* 0x000000ffff0a8224 */ /* 0x000fe200078e00ff */
[----:B------:R-:W-:Y:S06]  /*01e0*/  @!P0 BRA `(.L_x_3) ;  /* 0x0000000400688947 */ /* 0x000fec0003800000 */
[----:B------:R-:W-:Y:S01]  /*01f0*/  IMAD.SHL.U32 R7, R0, 0x100, RZ ;  /* 0x0000010000077824 */ /* 0x000fe200078e00ff */
[----:B------:R-:W0:Y:S01]  /*0200*/  LDCU.64 UR8, c[0x4][URZ] ;  /* 0x01000000ff0877ac */ /* 0x000e220008000a00 */
[----:B------:R-:W-:Y:S02]  /*0210*/  IMAD.MOV.U32 R6, RZ, RZ, RZ ;  /* 0x000000ffff067224 */ /* 0x000fe400078e00ff */
[----:B------:R-:W-:Y:S01]  /*0220*/  IMAD.MOV.U32 R17, RZ, RZ, RZ ;  /* 0x000000ffff117224 */ /* 0x000fe200078e00ff */
[----:B------:R-:W-:Y:S01]  /*0230*/  LOP3.LUT R19, R7, 0x80000000, RZ, 0xfc, !PT ;  /* 0x8000000007137812 */ /* 0x000fe200078efcff */
[----:B------:R-:W-:Y:S01]  /*0240*/  IMAD.MOV.U32 R18, RZ, RZ, RZ ;  /* 0x000000ffff127224 */ /* 0x000fe200078e00ff */
[----:B------:R-:W-:-:S06]  /*0250*/  UMOV UR5, URZ ;  /* 0x000000ff00057c82 */ /* 0x000fcc0008000000 */
.L_x_4:
[----:B0-----:R-:W-:Y:S01]  /*0260*/  MOV R10, UR8 ;  /* 0x00000008000a7c02 */ /* 0x001fe20008000f00 */
[----:B------:R-:W-:-:S05]  /*0270*/  IMAD.U32 R11, RZ, RZ, UR9 ;  /* 0x00000009ff0b7e24 */ /* 0x000fca000f8e00ff */
[----:B------:R-:W2:Y:S01]  /*0280*/  LDG.E.CONSTANT R8, desc[UR6][R10.64] ;  /* 0x000000060a087981 */ /* 0x000ea2000c1e9900 */
[----:B------:R-:W-:Y:S01]  /*0290*/  UIADD3 UR5, UPT, UPT, UR5, 0x1, URZ ;  /* 0x0000000105057890 */ /* 0x000fe2000fffe0ff */
[C---:B------:R-:W-:Y:S01]  /*02a0*/  ISETP.EQ.AND P0, PT, R18.reuse, RZ, PT ;  /* 0x000000ff1200720c */ /* 0x040fe20003f02270 */
[----:B------:R-:W-:Y:S01]  /*02b0*/  UIADD3 UR8, UP1, UPT, UR8, 0x4, URZ ;  /* 0x0000000408087890 */ /* 0x000fe2000ff3e0ff */
[C---:B------:R-:W-:Y:S01]  /*02c0*/  ISETP.EQ.AND P1, PT, R18.reuse, 0x4, PT ;  /* 0x000000041200780c */ /* 0x040fe20003f22270 */
[----:B------:R-:W-:Y:S01]  /*02d0*/  UISETP.NE.AND UP0, UPT, UR5, 0x6, UPT ;  /* 0x000000060500788c */ /* 0x000fe2000bf05270 */
[C---:B------:R-:W-:Y:S01]  /*02e0*/  ISETP.EQ.AND P2, PT, R18.reuse, 0x8, PT ;  /* 0x000000081200780c */ /* 0x040fe20003f42270 */
[----:B------:R-:W-:Y:S01]  /*02f0*/  UIADD3.X UR9, UPT, UPT, URZ, UR9, URZ, UP1, !UPT ;  /* 0x00000009ff097290 */ /* 0x000fe20008ffe4ff */
[C---:B------:R-:W-:Y:S02]  /*0300*/  ISETP.EQ.AND P3, PT, R18.reuse, 0xc, PT ;  /* 0x0000000c1200780c */ /* 0x040fe40003f62270 */
[----:B------:R-:W-:-:S02]  /*0310*/  ISETP.EQ.AND P4, PT, R18, 0x10, PT ;  /* 0x000000101200780c */ /* 0x000fc40003f82270 */
[C---:B------:R-:W-:Y:S01]  /*0320*/  ISETP.EQ.AND P5, PT, R18.reuse, 0x14, PT ;  /* 0x000000141200780c */ /* 0x040fe20003fa2270 */
[----:B------:R-:W-:Y:S02]  /*0330*/  VIADD R18, R18, 0x4 ;  /* 0x0000000412127836 */ /* 0x000fe40000000000 */
[----:B--2---:R-:W-:-:S03]  /*0340*/  IMAD.WIDE.U32 R8, R8, R19, RZ ;  /* 0x0000001308087225 */ /* 0x004fc600078e00ff */
[----:B------:R-:W-:-:S04]  /*0350*/  IADD3 R7, P6, PT, R8, R6, RZ ;  /* 0x0000000608077210 */ /* 0x000fc80007fde0ff */
[----:B------:R-:W-:Y:S01]  /*0360*/  @P3 MOV R15, R7 ;  /* 0x00000007000f3202 */ /* 0x000fe20000000f00 */
[----:B------:R-:W-:Y:S02]  /*0370*/  IMAD.X R6, R9, 0x1, R17, P6 ;  /* 0x0000000109067824 */ /* 0x000fe400030e0611 */
[--C-:B------:R-:W-:Y:S02]  /*0380*/  @P0 IMAD.MOV.U32 R5, RZ, RZ, R7.reuse ;  /* 0x000000ffff050224 */ /* 0x100fe400078e0007 */
[--C-:B------:R-:W-:Y:S02]  /*0390*/  @P1 IMAD.MOV.U32 R13, RZ, RZ, R7.reuse ;  /* 0x000000ffff0d1224 */ /* 0x100fe400078e0007 */
[--C-:B------:R-:W-:Y:S02]  /*03a0*/  @P2 IMAD.MOV.U32 R14, RZ, RZ, R7.reuse ;  /* 0x000000ffff0e2224 */ /* 0x100fe400078e0007 */
[--C-:B------:R-:W-:Y:S02]  /*03b0*/  @P4 IMAD.MOV.U32 R16, RZ, RZ, R7.reuse ;  /* 0x000000ffff104224 */ /* 0x100fe400078e0007 */
[----:B------:R-:W-:Y:S01]  /*03c0*/  @P5 IMAD.MOV.U32 R12, RZ, RZ, R7 ;  /* 0x000000ffff0c5224 */ /* 0x000fe200078e0007 */
[----:B------:R-:W-:Y:S06]  /*03d0*/  BRA.U UP0, `(.L_x_4) ;  /* 0xfffffffd00a07547 */ /* 0x000fec000b83ffff */
[----:B------:R-:W-:-:S04]  /*03e0*/  SHF.R.U32.HI R7, RZ, 0x17, R0 ;  /* 0x00000017ff077819 */ /* 0x000fc80000011600 */
[C---:B------:R-:W-:Y:S02]  /*03f0*/  LOP3.LUT R8, R7.reuse, 0xe0, RZ, 0xc0, !PT ;  /* 0x000000e007087812 */ /* 0x040fe400078ec0ff */
[----:B------:R-:W-:-:S03]  /*0400*/  LOP3.LUT P6, RZ, R7, 0x1f, RZ, 0xc0, !PT ;  /* 0x0000001f07ff7812 */ /* 0x000fc600078cc0ff */
[----:B------:R-:W-:-:S05]  /*0410*/  VIADD R8, R8, 0xffffff80 ;  /* 0xffffff8008087836 */ /* 0x000fca0000000000 */
[----:B------:R-:W-:-:S05]  /*0420*/  SHF.R.U32.HI R8, RZ, 0x5, R8 ;  /* 0x00000005ff087819 */ /* 0x000fca0000011608 */
[----:B------:R-:W-:-:S05]  /*0430*/  IMAD.U32 R11, R8, -0x4, RZ ;  /* 0xfffffffc080b7824 */ /* 0x000fca00078e00ff */
[C---:B------:R-:W-:Y:S02]  /*0440*/  ISETP.EQ.AND P3, PT, R11.reuse, -0x18, PT ;  /* 0xffffffe80b00780c */ /* 0x040fe40003f62270 */
[C---:B------:R-:W-:Y:S02]  /*0450*/  ISETP.EQ.AND P4, PT, R11.reuse, -0x14, PT ;  /* 0xffffffec0b00780c */ /* 0x040fe40003f82270 */
[C---:B------:R-:W-:Y:S02]  /*0460*/  ISETP.EQ.AND P2, PT, R11.reuse, -0x10, PT ;  /* 0xfffffff00b00780c */ /* 0x040fe40003f42270 */
[C---:B------:R-:W-:Y:S02]  /*0470*/  ISETP.EQ.AND P1, PT, R11.reuse, -0xc, PT ;  /* 0xfffffff40b00780c */ /* 0x040fe40003f22270 */
[C---:B------:R-:W-:Y:S02]  /*0480*/  ISETP.EQ.AND P0, PT, R11.reuse, -0x8, PT ;  /* 0xfffffff80b00780c */ /* 0x040fe40003f02270 */
[----:B------:R-:W-:-:S03]  /*0490*/  ISETP.EQ.AND P5, PT, R11, RZ, PT ;  /* 0x000000ff0b00720c */ /* 0x000fc60003fa2270 */
[----:B------:R-:W-:Y:S02]  /*04a0*/  @P3 MOV R8, R5 ;  /* 0x0000000500083202 */ /* 0x000fe40000000f00 */
[C---:B------:R-:W-:Y:S01]  /*04b0*/  ISETP.EQ.AND P3, PT, R11.reuse, -0x4, PT ;  /* 0xfffffffc0b00780c */ /* 0x040fe20003f62270 */
[----:B------:R-:W-:Y:S02]  /*04c0*/  @P4 IMAD.MOV.U32 R9, RZ, RZ, R5 ;  /* 0x000000ffff094224 */ /* 0x000fe400078e0005 */
[--C-:B------:R-:W-:Y:S01]  /*04d0*/  @P4 IMAD.MOV.U32 R8, RZ, RZ, R13.reuse ;  /* 0x000000ffff084224 */ /* 0x100fe200078e000d */
[----:B------:R-:W-:Y:S01]  /*04e0*/  ISETP.EQ.AND P4, PT, R11, 0x4, PT ;  /* 0x000000040b00780c */ /* 0x000fe20003f82270 */
[----:B------:R-:W-:Y:S01]  /*04f0*/  @P2 IMAD.MOV.U32 R8, RZ, RZ, R14 ;  /* 0x000000ffff082224 */ /* 0x000fe200078e000e */
[----:B------:R-:W-:Y:S01]  /*0500*/  @P1 MOV R8, R15 ;  /* 0x0000000f00081202 */ /* 0x000fe20000000f00 */
[----:B------:R-:W-:Y:S02]  /*0510*/  @P0 IMAD.MOV.U32 R8, RZ, RZ, R16 ;  /* 0x000000ffff080224 */ /* 0x000fe400078e0010 */
[----:B------:R-:W-:-:S02]  /*0520*/  @P2 IMAD.MOV.U32 R9, RZ, RZ, R13 ;  /* 0x000000ffff092224 */ /* 0x000fc400078e000d */
[----:B------:R-:W-:Y:S02]  /*0530*/  @P1 IMAD.MOV.U32 R9, RZ, RZ, R14 ;  /* 0x000000ffff091224 */ /* 0x000fe400078e000e */
[----:B------:R-:W-:Y:S01]  /*0540*/  @P3 IMAD.MOV.U32 R8, RZ, RZ, R12 ;  /* 0x000000ffff083224 */ /* 0x000fe200078e000c */
[----:B------:R-:W-:Y:S01]  /*0550*/  @P5 MOV R8, R6 ;  /* 0x0000000600085202 */ /* 0x000fe20000000f00 */
[----:B------:R-:W-:Y:S02]  /*0560*/  @P0 IMAD.MOV.U32 R9, RZ, RZ, R15 ;  /* 0x000000ffff090224 */ /* 0x000fe400078e000f */
[----:B------:R-:W-:Y:S02]  /*0570*/  @P3 IMAD.MOV.U32 R9, RZ, RZ, R16 ;  /* 0x000000ffff093224 */ /* 0x000fe400078e0010 */
[----:B------:R-:W-:Y:S02]  /*0580*/  @P5 IMAD.MOV.U32 R9, RZ, RZ, R12 ;  /* 0x000000ffff095224 */ /* 0x000fe400078e000c */
[----:B------:R-:W-:-:S02]  /*0590*/  @P4 IMAD.MOV.U32 R9, RZ, RZ, R6 ;  /* 0x000000ffff094224 */ /* 0x000fc400078e0006 */
[----:B------:R-:W-:Y:S01]  /*05a0*/  IMAD.MOV.U32 R10, RZ, RZ, R8 ;  /* 0x000000ffff0a7224 */ /* 0x000fe200078e0008 */
[----:B------:R-:W-:Y:S06]  /*05b0*/  @!P6 BRA `(.L_x_5) ;  /* 0x00000000002ce947 */ /* 0x000fec0003800000 */
[----:B------:R-:W-:Y:S01]  /*05c0*/  @P2 IMAD.MOV.U32 R8, RZ, RZ, R5 ;  /* 0x000000ffff082224 */ /* 0x000fe200078e0005 */
[----:B------:R-:W-:Y:S01]  /*05d0*/  LOP3.LUT R7, R7, 0x1f, RZ, 0xc0, !PT ;  /* 0x0000001f07077812 */ /* 0x000fe200078ec0ff */
[----:B------:R-:W-:Y:S01]  /*05e0*/  @P1 IMAD.MOV.U32 R8, RZ, RZ, R13 ;  /* 0x000000ffff081224 */ /* 0x000fe200078e000d */
[----:B------:R-:W-:Y:S01]  /*05f0*/  @P0 MOV R8, R14 ;  /* 0x0000000e00080202 */ /* 0x000fe20000000f00 */
[----:B------:R-:W-:Y:S01]  /*0600*/  @P3 IMAD.MOV.U32 R8, RZ, RZ, R15 ;  /* 0x000000ffff083224 */ /* 0x000fe200078e000f */
[----:B------:R-:W-:Y:S01]  /*0610*/  ISETP.EQ.AND P0, PT, R11, 0x8, PT ;  /* 0x000000080b00780c */ /* 0x000fe20003f02270 */
[----:B------:R-:W-:Y:S01]  /*0620*/  @P5 IMAD.MOV.U32 R8, RZ, RZ, R16 ;  /* 0x000000ffff085224 */ /* 0x000fe200078e0010 */
[----:B------:R-:W-:Y:S01]  /*0630*/  SHF.L.W.U32.HI R10, R9, R7, R10 ;  /* 0x00000007090a7219 */ /* 0x000fe20000010e0a */
[----:B------:R-:W-:-:S10]  /*0640*/  @P4 IMAD.MOV.U32 R8, RZ, RZ, R12 ;  /* 0x000000ffff084224 */ /* 0x000fd400078e000c */
[----:B------:R-:W-:-:S05]  /*0650*/  @P0 IMAD.MOV.U32 R8, RZ, RZ, R6 ;  /* 0x000000ffff080224 */ /* 0x000fca00078e0006 */
[----:B------:R-:W-:-:S07]  /*0660*/  SHF.L.W.U32.HI R9, R8, R7, R9 ;  /* 0x0000000708097219 */ /* 0x000fce0000010e09 */
.L_x_5:
[C---:B------:R-:W-:Y:S01]  /*0670*/  SHF.L.W.U32.HI R11, R9.reuse, 0x2, R10 ;  /* 0x00000002090b7819 */ /* 0x040fe20000010e0a */
[----:B------:R-:W-:Y:S01]  /*0680*/  UMOV UR8, 0x54442d19 ;  /* 0x54442d1900087882 */ /* 0x000fe20000000000 */
[----:B------:R-:W-:Y:S01]  /*0690*/  SHF.L.U32 R9, R9, 0x2, RZ ;  /* 0x0000000209097819 */ /* 0x000fe200000006ff */
[----:B------:R-:W-:Y:S01]  /*06a0*/  UMOV UR9, 0x3bf921fb ;  /* 0x3bf921fb00097882 */ /* 0x000fe20000000000 */
[----:B------:R-:W-:Y:S02]  /*06b0*/  SHF.R.S32.HI R6, RZ, 0x1f, R11 ;  /* 0x0000001fff067819 */ /* 0x000fe4000001140b */
[----:B------:R-:W-:Y:S02]  /*06c0*/  ISETP.GE.AND P0, PT, R0, RZ, PT ;  /* 0x000000ff0000720c */ /* 0x000fe40003f06270 */
[C---:B------:R-:W-:Y:S02]  /*06d0*/  LOP3.LUT R8, R6.reuse, R9, RZ, 0x3c, !PT ;  /* 0x0000000906087212 */ /* 0x040fe400078e3cff */
[----:B------:R-:W-:-:S02]  /*06e0*/  LOP3.LUT R9, R6, R11, RZ, 0x3c, !PT ;  /* 0x0000000b06097212 */ /* 0x000fc400078e3cff */
[----:B------:R-:W-:Y:S02]  /*06f0*/  SHF.R.U32.HI R10, RZ, 0x1e, R10 ;  /* 0x0000001eff0a7819 */ /* 0x000fe4000001160a */
[----:B------:R-:W0:Y:S01]  /*0700*/  I2F.F64.S64 R6, R8 ;  /* 0x0000000800067312 */ /* 0x000e220000301c00 */
[C---:B------:R-:W-:Y:S02]  /*0710*/  LOP3.LUT R0, R11.reuse, R0, RZ, 0x3c, !PT ;  /* 0x000000000b007212 */ /* 0x040fe400078e3cff */
[----:B------:R-:W-:Y:S02]  /*0720*/  LEA.HI R10, R11, R10, RZ, 0x1 ;  /* 0x0000000a0b0a7211 */ /* 0x000fe400078f08ff */
[----:B------:R-:W-:-:S03]  /*0730*/  ISETP.GE.AND P1, PT, R0, RZ, PT ;  /* 0x000000ff0000720c */ /* 0x000fc60003f26270 */
[----:B------:R-:W-:-:S04]  /*0740*/  IMAD.MOV R0, RZ, RZ, -R10 ;  /* 0x000000ffff007224 */ /* 0x000fc800078e0a0a */
[----:B------:R-:W-:Y:S01]  /*0750*/  @!P0 IMAD.MOV.U32 R10, RZ, RZ, R0 ;  /* 0x000000ffff0a8224 */ /* 0x000fe200078e0000 */
[----:B0-----:R-:W-:-:S10]  /*0760*/  DMUL R6, R6, UR8 ;  /* 0x0000000806067c28 */ /* 0x001fd40008000000 */
[----:B------:R-:W0:Y:S02]  /*0770*/  F2F.F32.F64 R6, R6 ;  /* 0x0000000600067310 */ /* 0x000e240000301000 */
[----:B0-----:R-:W-:-:S07]  /*0780*/  FSEL R8, -R6, R6, !P1 ;  /* 0x0000000606087208 */ /* 0x001fce0004800100 */
.L_x_3:
[----:B------:R-:W-:Y:S01]  /*0790*/  LOP3.LUT R6, R10, 0x1, RZ, 0xc0, !PT ;  /* 0x000000010a067812 */ /* 0x000fe200078ec0ff */
[----:B------:R-:W0:Y:S01]  /*07a0*/  LDCU UR5, c[0x0][0x398] ;  /* 0x00007300ff0577ac */ /* 0x000e220008000800 */
[----:B------:R-:W-:Y:S02]  /*07b0*/  IMAD.MOV.U32 R0, RZ, RZ, 0x37cbac00 ;  /* 0x37cbac00ff007424 */ /* 0x000fe400078e00ff */
[----:B------:R-:W-:Y:S01]  /*07c0*/  FMUL R7, R8, R8 ;  /* 0x0000000808077220 */ /* 0x000fe20000400000 */
[----:B------:R-:W-:Y:S01]  /*07d0*/  ISETP.NE.U32.AND P0, PT, R6, 0x1, PT ;  /* 0x000000010600780c */ /* 0x000fe20003f05070 */
[----:B------:R-:W-:Y:S01]  /*07e0*/  IMAD.MOV.U32 R6, RZ, RZ, 0x3d2aaabb ;  /* 0x3d2aaabbff067424 */ /* 0x000fe200078e00ff */
[----:B------:R-:W-:Y:S01]  /*07f0*/  MOV R9, 0x3effffff ;  /* 0x3effffff00097802 */ /* 0x000fe20000000f00 */
[----:B------:R-:W-:Y:S01]  /*0800*/  FFMA R0, R7, R0, -0.0013887860113754868507 ;  /* 0xbab607ed07007423 */ /* 0x000fe20000000000 */
[----:B------:R-:W-:Y:S01]  /*0810*/  UIADD3 UR4, UPT, UPT, UR4, 0x1, URZ ;  /* 0x0000000104047890 */ /* 0x000fe2000fffe0ff */
[----:B------:R-:W-:-:S02]  /*0820*/  LOP3.LUT P1, RZ, R10, 0x2, RZ, 0xc0, !PT ;  /* 0x000000020aff7812 */ /* 0x000fc4000782c0ff */
[----:B------:R-:W-:Y:S02]  /*0830*/  FSEL R6, R6, 0.0083327032625675201416, !P0 ;  /* 0x3c0885e406067808 */ /* 0x000fe40004000000 */
[----:B------:R-:W-:Y:S02]  /*0840*/  FSEL R0, R0, -0.00019574658654164522886, !P0 ;  /* 0xb94d415300007808 */ /* 0x000fe40004000000 */
[----:B------:R-:W-:-:S03]  /*0850*/  FSEL R9, -R9, -0.16666662693023681641, !P0 ;  /* 0xbe2aaaa809097808 */ /* 0x000fc60004000100 */
[C---:B------:R-:W-:Y:S01]  /*0860*/  FFMA R6, R7.reuse, R0, R6 ;  /* 0x0000000007067223 */ /* 0x040fe20000000006 */
[----:B------:R-:W-:Y:S01]  /*0870*/  FSEL R0, R8, 1, P0 ;  /* 0x3f80000008007808 */ /* 0x000fe20000000000 */
[----:B0-----:R-:W-:Y:S02]  /*0880*/  UISETP.NE.AND UP0, UPT, UR4, UR5, UPT ;  /* 0x000000050400728c */ /* 0x001fe4000bf05270 */
[C---:B------:R-:W-:Y:S02]  /*0890*/  FFMA R6, R7.reuse, R6, R9 ;  /* 0x0000000607067223 */ /* 0x040fe40000000009 */
[----:B------:R-:W-:-:S04]  /*08a0*/  FFMA R7, R7, R0, RZ ;  /* 0x0000000007077223 */ /* 0x000fc800000000ff */
[----:B------:R-:W-:-:S04]  /*08b0*/  FFMA R0, R7, R6, R0 ;  /* 0x0000000607007223 */ /* 0x000fc80000000000 */
[----:B------:R-:W-:Y:S01]  /*08c0*/  @P1 FADD R0, RZ, -R0 ;  /* 0x80000000ff001221 */ /* 0x000fe20000000000 */
[----:B------:R-:W-:Y:S06]  /*08d0*/  BRA.U UP0, `(.L_x_6) ;  /* 0xfffffff900147547 */ /* 0x000fec000b83ffff */
.L_x_2:
[----:B------:R-:W-:Y:S01]  /*08e0*/  BAR.SYNC.DEFER_BLOCKING 0x0 ;  /* 0x0000000000007b1d */ /* 0x000fe20000010000 */
[----:B------:R-:W-:-:S13]  /*08f0*/  ISETP.NE.AND P0, PT, R4, RZ, PT ;  /* 0x000000ff0400720c */ /* 0x000fda0003f05270 */
[----:B------:R-:W-:Y:S05]  /*0900*/  @P0 EXIT ;  /* 0x000000000000094d */ /* 0x000fea0003800000 */
[----:B------:R-:W-:-:S06]  /*0910*/  CS2R R4, SR_GLOBALTIMERLO ;  /* 0x0000000000047805 */ /* 0x000fcc0000015200 */
[----:B------:R-:W-:Y:S01]  /*0920*/  IADD3 R7, P0, PT, -R2, R4, RZ ;  /* 0x0000000402077210 */ /* 0x000fe20007f1e1ff */
[----:B------:R-:W0:Y:S01]  /*0930*/  S2R R11, SR_CTAID.X ;  /* 0x00000000000b7919 */ /* 0x000e220000002500 */
[----:B------:R-:W0:Y:S03]  /*0940*/  LDC.64 R8, c[0x0][0x390] ;  /* 0x0000e400ff087b82 */ /* 0x000e260000000a00 */
[----:B------:R-:W-:-:S04]  /*0950*/  IMAD.X R13, R5, 0x1, ~R3, P0 ;  /* 0x00000001050d7824 */ /* 0x000fc800000e0e03 */
[----:B------:R-:W-:-:S04]  /*0960*/  IMAD.WIDE.U32 R2, R13, -0x2849cb25, RZ ;  /* 0xd7b634db0d027825 */ /* 0x000fc800078e00ff */
[----:B------:R-:W-:-:S04]  /*0970*/  IMAD.WIDE.U32 R4, P0, R7, 0x431bde82, R2 ;  /* 0x431bde8207047825 */ /* 0x000fc80007800002 */
[----:B------:R-:W-:-:S04]  /*0980*/  IMAD.WIDE.U32 R2, R7, -0x2849cb25, RZ ;  /* 0xd7b634db07027825 */ /* 0x000fc800078e00ff */
[----:B------:R-:W-:Y:S01]  /*0990*/  IMAD.X R7, RZ, RZ, RZ, P0 ;  /* 0x000000ffff077224 */ /* 0x000fe200000e06ff */
[----:B------:R-:W-:Y:S01]  /*09a0*/  IADD3 RZ, P0, PT, R3, R4, RZ ;  /* 0x0000000403ff7210 */ /* 0x000fe20007f1e0ff */
[----:B------:R-:W-:-:S04]  /*09b0*/  IMAD.MOV.U32 R6, RZ, RZ, R5 ;  /* 0x000000ffff067224 */ /* 0x000fc800078e0005 */
[----:B------:R-:W-:-:S05]  /*09c0*/  IMAD.WIDE.U32.X R2, R13, 0x431bde82, R6, P0 ;  /* 0x431bde820d027825 */ /* 0x000fca00000e0406 */
[--C-:B------:R-:W-:Y:S02]  /*09d0*/  SHF.R.U64 R4, R2, 0x12, R3.reuse ;  /* 0x0000001202047819 */ /* 0x100fe40000001203 */
[----:B------:R-:W-:Y:S01]  /*09e0*/  SHF.R.U32.HI R5, RZ, 0x12, R3 ;  /* 0x00000012ff057819 */ /* 0x000fe20000011603 */
[----:B0-----:R-:W-:-:S05]  /*09f0*/  IMAD.WIDE.U32 R2, R11, 0x8, R8 ;  /* 0x000000080b027825 */ /* 0x001fca00078e0008 */
[----:B------:R-:W-:Y:S01]  /*0a00*/  STG.E.64 desc[UR6][R2.64], R4 ;  /* 0x0000000402007986 */ /* 0x000fe2000c101b06 */
[----:B------:R-:W-:Y:S05]  /*0a10*/  EXIT ;  /* 0x000000000000794d */ /* 0x000fea0003800000 */
.L_x_7:
[----:B------:R-:W-:-:S00]  /*0a20*/  BRA `(.L_x_7) ;  /* 0xfffffffc00fc7947 */ /* 0x000fc0000383ffff */
[----:B------:R-:W-:-:S00]  /*0a30*/  NOP ;  /* 0x0000000000007918 */ /* 0x000fc00000000000 */
        /* <DEDUP_REMOVED lines=12> */
.L_x_16:


//--------------------- .text._Z6kernelfffPyiPi   --------------------------
	.section	.text._Z6kernelfffPyiPi,"ax",@progbits
	.align	128
        .global         _Z6kernelfffPyiPi
        .type           _Z6kernelfffPyiPi,@function
        .size           _Z6kernelfffPyiPi,(.L_x_17 - _Z6kernelfffPyiPi)
        .other          _Z6kernelfffPyiPi,@"STO_CUDA_ENTRY STV_DEFAULT"
_Z6kernelfffPyiPi:
.text._Z6kernelfffPyiPi:
[----:B------:R-:W-:Y:S01]  /*0000*/  LDC R1, c[0x0][0x37c] ;  /* 0x0000df00ff017b82 */ /* 0x000fe20000000800 */
[----:B------:R-:W0:Y:S02]  /*0010*/  S2R R10, SR_TID.X ;  /* 0x00000000000a7919 */ /* 0x000e240000002100 */
[----:B0-----:R-:W-:-:S13]  /*0020*/  ISETP.NE.AND P0, PT, R10, RZ, PT ;  /* 0x000000ff0a00720c */ /* 0x001fda0003f05270 */
[----:B------:R-:W-:Y:S01]  /*0030*/  @!P0 CS2R R2, SR_GLOBALTIMERLO ;  /* 0x0000000000028805 */ /* 0x000fe20000015200 */
[----:B------:R-:W0:Y:S01]  /*0040*/  LDCU UR4, c[0x0][0x398] ;  /* 0x00007300ff0477ac */ /* 0x000e220008000800 */
[----:B------:R-:W1:Y:S01]  /*0050*/  LDCU.64 UR6, c[0x0][0x358] ;  /* 0x00006b00ff0677ac */ /* 0x000e620008000a00 */
[----:B0-----:R-:W-:-:S09]  /*0060*/  UISETP.GE.AND UP0, UPT, UR4, 0x1, UPT ;  /* 0x000000010400788c */ /* 0x001fd2000bf06270 */
[----:B-1----:R-:W-:Y:S05]  /*0070*/  BRA.U !UP0, `(.L_x_8) ;  /* 0x0000000508f47547 */ /* 0x002fea000b800000 */
[----:B------:R-:W0:Y:S02]  /*0080*/  LDCU UR4, c[0x0][0x380] ;  /* 0x00007000ff0477ac */ /* 0x000e240008000800 */
[----:B0-----:R-:W-:Y:S01]  /*0090*/  IMAD.U32 R0, RZ, RZ, UR4 ;  /* 0x00000004ff007e24 */ /* 0x001fe2000f8e00ff */
[----:B------:R-:W-:-:S06]  /*00a0*/  UMOV UR4, URZ ;  /* 0x000000ff00047c82 */ /* 0x000fcc0008000000 */
.L_x_12:
[C---:B------:R-:W-:Y:S01]  /*00b0*/  FMUL R5, R0.reuse, 0.63661974668502807617 ;  /* 0x3f22f98300057820 */ /* 0x040fe20000400000 */
[----:B------:R-:W-:-:S05]  /*00c0*/  FSETP.GE.AND P0, PT, |R0|, 105615, PT ;  /* 0x47ce47800000780b */ /* 0x000fca0003f06200 */
        /* <DEDUP_REMOVED lines=11> */
[----:B------:R-:W-:Y:S01]  /*0180*/  CS2R R16, SRZ ;  /* 0x0000000000107805 */ /* 0x000fe2000001ff00 */
[----:B------:R-:W-:Y:S01]  /*0190*/  IMAD.MOV.U32 R5, RZ, RZ, RZ ;  /* 0x000000ffff057224 */ /* 0x000fe200078e00ff */
[----:B------:R-:W0:Y:S02]  /*01a0*/  LDCU.64 UR8, c[0x4][URZ] ;  /* 0x01000000ff0877ac */ /* 0x000e240008000a00 */
[----:B------:R-:W-:Y:S01]  /*01b0*/  LOP3.LUT R19, R6, 0x80000000, RZ, 0xfc, !PT ;  /* 0x8000000006137812 */ /* 0x000fe200078efcff */
[----:B------:R-:W-:-:S06]  /*01c0*/  UMOV UR5, URZ ;  /* 0x000000ff00057c82 */ /* 0x000fcc0008000000 */
.L_x_10:
[----:B0-----:R-:W-:Y:S02]  /*01d0*/  IMAD.U32 R8, RZ, RZ, UR8 ;  /* 0x00000008ff087e24 */ /* 0x001fe4000f8e00ff */
        /* <DEDUP_REMOVED lines=15> */
[----:B------:R-:W-:Y:S01]  /*02d0*/  IADD3.X R5, PT, PT, R7, R17, RZ, P6, !PT ;  /* 0x0000001107057210 */ /* 0x000fe200037fe4ff */
[--C-:B------:R-:W-:Y:S02]  /*02e0*/  @P0 IMAD.MOV.U32 R4, RZ, RZ, R6.reuse ;  /* 0x000000ffff040224 */ /* 0x100fe400078e0006 */
[----:B------:R-:W-:Y:S01]  /*02f0*/  @P5 MOV R11, R6 ;  /* 0x00000006000b5202 */ /* 0x000fe20000000f00 */
        /* <DEDUP_REMOVED lines=17> */
[--C-:B------:R-:W-:Y:S01]  /*0410*/  @P3 IMAD.MOV.U32 R7, RZ, RZ, R4.reuse ;  /* 0x000000ffff073224 */ /* 0x100fe200078e0004 */
[C---:B------:R-:W-:Y:S01]  /*0420*/  ISETP.EQ.AND P3, PT, R9.reuse, -0x4, PT ;  /* 0xfffffffc0900780c */ /* 0x040fe20003f62270 */
[----:B------:R-:W-:Y:S01]  /*0430*/  @P4 IMAD.MOV.U32 R8, RZ, RZ, R4 ;  /* 0x000000ffff084224 */ /* 0x000fe200078e0004 */
[----:B------:R-:W-:Y:S01]  /*0440*/  @P4 MOV R7, R12 ;  /* 0x0000000c00074202 */ /* 0x000fe20000000f00 */
[--C-:B------:R-:W-:Y:S01]  /*0450*/  @P2 IMAD.MOV.U32 R7, RZ, RZ, R13.reuse ;  /* 0x000000ffff072224 */ /* 0x100fe200078e000d */
[----:B------:R-:W-:Y:S01]  /*0460*/  ISETP.EQ.AND P4, PT, R9, 0x4, PT ;  /* 0x000000040900780c */ /* 0x000fe20003f82270 */
[----:B------:R-:W-:Y:S02]  /*0470*/  @P1 IMAD.MOV.U32 R7, RZ, RZ, R14 ;  /* 0x000000ffff071224 */ /* 0x000fe400078e000e */
[----:B------:R-:W-:Y:S01]  /*0480*/  @P0 MOV R7, R15 ;  /* 0x0000000f00070202 */ /* 0x000fe20000000f00 */
[----:B------:R-:W-:Y:S02]  /*0490*/  @P2 IMAD.MOV.U32 R8, RZ, RZ, R12 ;  /* 0x000000ffff082224 */ /* 0x000fe400078e000c */
[----:B------:R-:W-:-:S02]  /*04a0*/  @P1 IMAD.MOV.U32 R8, RZ, RZ, R13 ;  /* 0x000000ffff081224 */ /* 0x000fc400078e000d */
[----:B------:R-:W-:Y:S02]  /*04b0*/  @P0 IMAD.MOV.U32 R8, RZ, RZ, R14 ;  /* 0x000000ffff080224 */ /* 0x000fe400078e000e */
[----:B------:R-:W-:Y:S02]  /*04c0*/  @P3 IMAD.MOV.U32 R7, RZ, RZ, R11 ;  /* 0x000000ffff073224 */ /* 0x000fe400078e000b */
[----:B------:R-:W-:Y:S02]  /*04d0*/  @P5 IMAD.MOV.U32 R7, RZ, RZ, R5 ;  /* 0x000000ffff075224 */ /* 0x000fe400078e0005 */
[----:B------:R-:W-:Y:S02]  /*04e0*/  @P3 IMAD.MOV.U32 R8, RZ, RZ, R15 ;  /* 0x000000ffff083224 */ /* 0x000fe400078e000f */
[----:B------:R-:W-:Y:S01]  /*04f0*/  @P5 IMAD.MOV.U32 R8, RZ, RZ, R11 ;  /* 0x000000ffff085224 */ /* 0x000fe200078e000b */
[----:B------:R-:W-:Y:S01]  /*0500*/  @P4 MOV R8, R5 ;  /* 0x0000000500084202 */ /* 0x000fe20000000f00 */
[----:B------:R-:W-:Y:S01]  /*0510*/  IMAD.MOV.U32 R16, RZ, RZ, R7 ;  /* 0x000000ffff107224 */ /* 0x000fe200078e0007 */
[----:B------:R-:W-:Y:S06]  /*0520*/  @!P6 BRA `(.L_x_11) ;  /* 0x00000000002ce947 */ /* 0x000fec0003800000 */
[----:B------:R-:W-:Y:S02]  /*0530*/  @P2 IMAD.MOV.U32 R7, RZ, RZ, R4 ;  /* 0x000000ffff072224 */ /* 0x000fe400078e0004 */
[----:B------:R-:W-:Y:S02]  /*0540*/  @P1 IMAD.MOV.U32 R7, RZ, RZ, R12 ;  /* 0x000000ffff071224 */ /* 0x000fe400078e000c */
[----:B------:R-:W-:Y:S01]  /*0550*/  @P0 IMAD.MOV.U32 R7, RZ, RZ, R13 ;  /* 0x000000ffff070224 */ /* 0x000fe200078e000d */
[----:B------:R-:W-:Y:S02]  /*0560*/  ISETP.EQ.AND P0, PT, R9, 0x8, PT ;  /* 0x000000080900780c */ /* 0x000fe40003f02270 */
[----:B------:R-:W-:Y:S01]  /*0570*/  @P3 MOV R7, R14 ;  /* 0x0000000e00073202 */ /* 0x000fe20000000f00 */
[----:B------:R-:W-:Y:S01]  /*0580*/  @P5 IMAD.MOV.U32 R7, RZ, RZ, R15 ;  /* 0x000000ffff075224 */ /* 0x000fe200078e000f */
[----:B------:R-:W-:Y:S01]  /*0590*/  LOP3.LUT R9, R6, 0x1f, RZ, 0xc0, !PT ;  /* 0x0000001f06097812 */ /* 0x000fe200078ec0ff */
[----:B------:R-:W-:-:S03]  /*05a0*/  @P4 IMAD.MOV.U32 R7, RZ, RZ, R11 ;  /* 0x000000ffff074224 */ /* 0x000fc600078e000b */
[----:B------:R-:W-:-:S05]  /*05b0*/  SHF.L.W.U32.HI R16, R8, R9, R16 ;  /* 0x0000000908107219 */ /* 0x000fca0000010e10 */
[----:B------:R-:W-:-:S05]  /*05c0*/  @P0 IMAD.MOV.U32 R7, RZ, RZ, R5 ;  /* 0x000000ffff070224 */ /* 0x000fca00078e0005 */
[----:B------:R-:W-:-:S07]  /*05d0*/  SHF.L.W.U32.HI R8, R7, R9, R8 ;  /* 0x0000000907087219 */ /* 0x000fce0000010e08 */
.L_x_11:
[C---:B------:R-:W-:Y:S01]  /*05e0*/  SHF.L.W.U32.HI R17, R8.reuse, 0x2, R16 ;  /* 0x0000000208117819 */ /* 0x040fe20000010e10 */
[----:B------:R-:W-:Y:S01]  /*05f0*/  IMAD.SHL.U32 R8, R8, 0x4, RZ ;  /* 0x0000000408087824 */ /* 0x000fe200078e00ff */
[----:B------:R-:W-:Y:S01]  /*0600*/  UMOV UR8, 0x54442d19 ;  /* 0x54442d1900087882 */ /* 0x000fe20000000000 */
        /* <DEDUP_REMOVED lines=9> */
[----:B------:R-:W-:Y:S02]  /*06a0*/  ISETP.GE.AND P1, PT, R0, RZ, PT ;  /* 0x000000ff0000720c */ /* 0x000fe40003f26270 */
[----:B------:R-:W-:-:S05]  /*06b0*/  IADD3 R0, PT, PT, -R5, RZ, RZ ;  /* 0x000000ff05007210 */ /* 0x000fca0007ffe1ff */
[----:B------:R-:W-:Y:S01]  /*06c0*/  @!P0 IMAD.MOV.U32 R5, RZ, RZ, R0 ;  /* 0x000000ffff058224 */ /* 0x000fe200078e0000 */
[----:B0-----:R-:W-:-:S10]  /*06d0*/  DMUL R6, R6, UR8 ;  /* 0x0000000806067c28 */ /* 0x001fd40008000000 */
[----:B------:R-:W0:Y:S02]  /*06e0*/  F2F.F32.F64 R6, R6 ;  /* 0x0000000600067310 */ /* 0x000e240000301000 */
[----:B0-----:R-:W-:-:S07]  /*06f0*/  FSEL R8, -R6, R6, !P1 ;  /* 0x0000000606087208 */ /* 0x001fce0004800100 */
.L_x_9:
[C---:B------:R-:W-:Y:S01]  /*0700*/  LOP3.LUT R6, R5.reuse, 0x1, RZ, 0xc0, !PT ;  /* 0x0000000105067812 */ /* 0x040fe200078ec0ff */
[----:B------:R-:W0:Y:S01]  /*0710*/  LDCU UR5, c[0x0][0x398] ;  /* 0x00007300ff0577ac */ /* 0x000e220008000800 */
[----:B------:R-:W-:Y:S02]  /*0720*/  IMAD.MOV.U32 R0, RZ, RZ, 0x37cbac00 ;  /* 0x37cbac00ff007424 */ /* 0x000fe400078e00ff */
[----:B------:R-:W-:Y:S01]  /*0730*/  FMUL R7, R8, R8 ;  /* 0x0000000808077220 */ /* 0x000fe20000400000 */
[----:B------:R-:W-:Y:S01]  /*0740*/  ISETP.NE.U32.AND P0, PT, R6, 0x1, PT ;  /* 0x000000010600780c */ /* 0x000fe20003f05070 */
[----:B------:R-:W-:Y:S01]  /*0750*/  IMAD.MOV.U32 R6, RZ, RZ, 0x3d2aaabb ;  /* 0x3d2aaabbff067424 */ /* 0x000fe200078e00ff */
[----:B------:R-:W-:Y:S01]  /*0760*/  LOP3.LUT P1, RZ, R5, 0x2, RZ, 0xc0, !PT ;  /* 0x0000000205ff7812 */ /* 0x000fe2000782c0ff */
[----:B------:R-:W-:Y:S01]  /*0770*/  FFMA R0, R7, R0, -0.0013887860113754868507 ;  /* 0xbab607ed07007423 */ /* 0x000fe20000000000 */
[----:B------:R-:W-:Y:S01]  /*0780*/  IMAD.MOV.U32 R9, RZ, RZ, 0x3effffff ;  /* 0x3effffffff097424 */ /* 0x000fe200078e00ff */
[----:B------:R-:W-:Y:S01]  /*0790*/  UIADD3 UR4, UPT, UPT, UR4, 0x1, URZ ;  /* 0x0000000104047890 */ /* 0x000fe2000fffe0ff */
[----:B------:R-:W-:-:S02]  /*07a0*/  FSEL R6, R6, 0.0083327032625675201416, !P0 ;  /* 0x3c0885e406067808 */ /* 0x000fc40004000000 */
        /* <DEDUP_REMOVED lines=10> */
.L_x_8:
[----:B------:R-:W-:Y:S01]  /*0850*/  BAR.SYNC.DEFER_BLOCKING 0x0 ;  /* 0x0000000000007b1d */ /* 0x000fe20000010000 */
[----:B------:R-:W-:-:S05]  /*0860*/  ISETP.NE.AND P0, PT, R10, RZ, PT ;  /* 0x000000ff0a00720c */ /* 0x000fca0003f05270 */
[----:B------:R-:W-:Y:S08]  /*0870*/  BSSY.RECONVERGENT B0, `(.L_x_13) ;  /* 0x0000012000007945 */ /* 0x000ff00003800200 */
[----:B------:R-:W-:Y:S05]  /*0880*/  @P0 BRA `(.L_x_14) ;  /* 0x0000000000400947 */ /* 0x000fea0003800000 */
[----:B------:R-:W-:-:S06]  /*0890*/  CS2R R4, SR_GLOBALTIMERLO ;  /* 0x0000000000047805 */ /* 0x000fcc0000015200 */
[----:B------:R-:W-:Y:S01]  /*08a0*/  IADD3 R7, P0, PT, -R2, R4, RZ ;  /* 0x0000000402077210 */ /* 0x000fe20007f1e1ff */
[----:B------:R-:W0:Y:S01]  /*08b0*/  S2R R11, SR_CTAID.X ;  /* 0x00000000000b7919 */ /* 0x000e220000002500 */
[----:B------:R-:W0:Y:S02]  /*08c0*/  LDC.64 R8, c[0x0][0x390] ;  /* 0x0000e400ff087b82 */ /* 0x000e240000000a00 */
[----:B------:R-:W-:-:S05]  /*08d0*/  IADD3.X R13, PT, PT, ~R3, R5, RZ, P0, !PT ;  /* 0x00000005030d7210 */ /* 0x000fca00007fe5ff */
        /* <DEDUP_REMOVED lines=10> */
[----:B------:R0:W-:Y:S02]  /*0980*/  STG.E.64 desc[UR6][R2.64], R4 ;  /* 0x0000000402007986 */ /* 0x0001e4000c101b06 */
.L_x_14:
[----:B------:R-:W-:Y:S05]  /*0990*/  BSYNC.RECONVERGENT B0 ;  /* 0x0000000000007941 */ /* 0x000fea0003800200 */
.L_x_13:
[----:B0-----:R-:W0:Y:S01]  /*09a0*/  LDC.64 R2, c[0x0][0x3a0] ;  /* 0x0000e800ff027b82 */ /* 0x001e220000000a00 */
[----:B------:R-:W-:-:S05]  /*09b0*/  IMAD.MOV.U32 R5, RZ, RZ, 0x1 ;  /* 0x00000001ff057424 */ /* 0x000fca00078e00ff */
[----:B0-----:R-:W-:Y:S01]  /*09c0*/  STG.E desc[UR6][R2.64], R5 ;  /* 0x0000000502007986 */ /* 0x001fe2000c101906 */
[----:B------:R-:W-:Y:S05]  /*09d0*/  EXIT ;  /* 0x000000000000794d */ /* 0x000fea0003800000 */
.L_x_15:
        /* <DEDUP_REMOVED lines=10> */
.L_x_17:


//--------------------- .nv.global.init           --------------------------
	.section	.nv.global.init,"aw",@progbits
	.align	4
.nv.global.init:
	.type		__cudart_i2opi_f,@object
	.size		__cudart_i2opi_f,(.L_0 - __cudart_i2opi_f)
__cudart_i2opi_f:
        /*0000*/ 	.byte	0x41, 0x90, 0x43, 0x3c, 0x99, 0x95, 0x62, 0xdb, 0xc0, 0xdd, 0x34, 0xf5, 0xd1, 0x57, 0x27, 0xfc
        /*0010*/ 	.byte	0x29, 0x15, 0x44, 0x4e, 0x6e, 0x83, 0xf9, 0xa2
.L_0:


//--------------------- .nv.shared.reserved.0     --------------------------
	.section	.nv.shared.reserved.0,"aw",@nobits
	.weak		__nv_reservedSMEM_offset_0_alias
	.size		__nv_reservedSMEM_offset_0_alias, 0, 64
	.other		__nv_reservedSMEM_offset_0_alias,@"STO_CUDA_RESERVED_SHARED STV_DEFAULT"
__nv_reservedSMEM_offset_0_alias:
	.zero		0
	.zero		64


//--------------------- .nv.constant0._Z12kernel_sleepfffPyiPi --------------------------
	.section	.nv.constant0._Z12kernel_sleepfffPyiPi,"a",@progbits
	.sectionflags	@""
	.align	4
.nv.constant0._Z12kernel_sleepfffPyiPi:
	.zero		936


//--------------------- .nv.constant0._Z6kernelfffPyiPi --------------------------
	.section	.nv.constant0._Z6kernelfffPyiPi,"a",@progbits
	.sectionflags	@""
	.align	4
.nv.constant0._Z6kernelfffPyiPi:
	.zero		936


//--------------------- SYMBOLS --------------------------

	.type		.nv.reservedSmem.offset0,@object
	.size		.nv.reservedSmem.offset0,0x4
